	.headerflags	@"EF_CUDA_TEXMODE_UNIFIED EF_CUDA_64BIT_ADDRESS EF_CUDA_SM80 EF_CUDA_VIRTUAL_SM(EF_CUDA_SM80)"
	.elftype	@"ET_EXEC"


//--------------------- .nv.info                  --------------------------
	.section	.nv.info,"",@"SHT_CUDA_INFO"
	.align	4


	//----- nvinfo : EIATTR_REGCOUNT
	.align		4
        /*0000*/ 	.byte	0x04, 0x2f
        /*0002*/ 	.short	(.L_1 - .L_0)
	.align		4
.L_0:
        /*0004*/ 	.word	index@(triton_)
        /*0008*/ 	.word	0x00000014


	//----- nvinfo : EIATTR_MIN_STACK_SIZE
	.align		4
.L_1:
        /*000c*/ 	.byte	0x04, 0x12
        /*000e*/ 	.short	(.L_3 - .L_2)
	.align		4
.L_2:
        /*0010*/ 	.word	index@(triton_)
        /*0014*/ 	.word	0x00000000


	//----- nvinfo : EIATTR_FRAME_SIZE
	.align		4
.L_3:
        /*0018*/ 	.byte	0x04, 0x11
        /*001a*/ 	.short	(.L_5 - .L_4)
	.align		4
.L_4:
        /*001c*/ 	.word	index@(triton_)
        /*0020*/ 	.word	0x00000000


	//----- nvinfo : EIATTR_MIN_STACK_SIZE
	.align		4
.L_5:
        /*0024*/ 	.byte	0x04, 0x12
        /*0026*/ 	.short	(.L_7 - .L_6)
	.align		4
.L_6:
        /*0028*/ 	.word	index@(triton_)
        /*002c*/ 	.word	0x00000000
.L_7:


//--------------------- .nv.info.triton_          --------------------------
	.section	.nv.info.triton_,"",@"SHT_CUDA_INFO"
	.sectionflags	@""
	.align	4


	//----- nvinfo : EIATTR_CUDA_API_VERSION
	.align		4
        /*0000*/ 	.byte	0x04, 0x37
        /*0002*/ 	.short	(.L_9 - .L_8)
.L_8:
        /*0004*/ 	.word	0x0000007c


	//----- nvinfo : EIATTR_SW2861232_WAR
	.align		4
.L_9:
        /*0008*/ 	.byte	0x01, 0x35
	.zero		2


	//----- nvinfo : EIATTR_PARAM_CBANK
	.align		4
        /*000c*/ 	.byte	0x04, 0x0a
        /*000e*/ 	.short	(.L_11 - .L_10)
	.align		4
.L_10:
        /*0010*/ 	.word	index@(.nv.constant0.triton_)
        /*0014*/ 	.short	0x0160
        /*0016*/ 	.short	0x0014


	//----- nvinfo : EIATTR_CBANK_PARAM_SIZE
	.align		4
.L_11:
        /*0018*/ 	.byte	0x03, 0x19
        /*001a*/ 	.short	0x0014


	//----- nvinfo : EIATTR_KPARAM_INFO
	.align		4
        /*001c*/ 	.byte	0x04, 0x17
        /*001e*/ 	.short	(.L_13 - .L_12)
.L_12:
        /*0020*/ 	.word	0x00000000
        /*0024*/ 	.short	0x0002
        /*0026*/ 	.short	0x0010
        /*0028*/ 	.byte	0x00, 0xf0, 0x11, 0x00


	//----- nvinfo : EIATTR_KPARAM_INFO
	.align		4
.L_13:
        /*002c*/ 	.byte	0x04, 0x17
        /*002e*/ 	.short	(.L_15 - .L_14)
.L_14:
        /*0030*/ 	.word	0x00000000
        /*0034*/ 	.short	0x0001
        /*0036*/ 	.short	0x0008
        /*0038*/ 	.byte	0x00, 0xf0, 0x21, 0x00


	//----- nvinfo : EIATTR_KPARAM_INFO
	.align		4
.L_15:
        /*003c*/ 	.byte	0x04, 0x17
        /*003e*/ 	.short	(.L_17 - .L_16)
.L_16:
        /*0040*/ 	.word	0x00000000
        /*0044*/ 	.short	0x0000
        /*0046*/ 	.short	0x0000
        /*0048*/ 	.byte	0x00, 0xf0, 0x21, 0x00


	//----- nvinfo : EIATTR_MAXREG_COUNT
	.align		4
.L_17:
        /*004c*/ 	.byte	0x03, 0x1b
        /*004e*/ 	.short	0x00ff


	//----- nvinfo : EIATTR_EXIT_INSTR_OFFSETS
	.align		4
        /*0050*/ 	.byte	0x04, 0x1c
        /*0052*/ 	.short	(.L_19 - .L_18)


	//   ....[0]....
.L_18:
        /*0054*/ 	.word	0x00000210


	//----- nvinfo : EIATTR_MAX_THREADS
	.align		4
.L_19:
        /*0058*/ 	.byte	0x04, 0x05
        /*005a*/ 	.short	(.L_21 - .L_20)
.L_20:
        /*005c*/ 	.word	0x00000080
        /*0060*/ 	.word	0x00000001
        /*0064*/ 	.word	0x00000001
.L_21:


//--------------------- .nv.callgraph             --------------------------
	.section	.nv.callgraph,"",@"SHT_CUDA_CALLGRAPH"
	.align	4
	.sectionentsize	8
	.align		4
        /*0000*/ 	.word	0x00000000
	.align		4
        /*0004*/ 	.word	0xffffffff
	.align		4
        /*0008*/ 	.word	0x00000000
	.align		4
        /*000c*/ 	.word	0xfffffffe
	.align		4
        /*0010*/ 	.word	0x00000000
	.align		4
        /*0014*/ 	.word	0xfffffffd
	.align		4
        /*0018*/ 	.word	0x00000000
	.align		4
        /*001c*/ 	.word	0xfffffffc


//--------------------- .nv.rel.action            --------------------------
	.section	.nv.rel.action,"",@"SHT_CUDA_RELOCINFO"
	.align	8
	.sectionentsize	8
        /*0000*/ 	.byte	0x73, 0x00, 0x00, 0x00, 0x00, 0x00, 0x00, 0x00, 0x00, 0x00, 0x00, 0x11, 0x25, 0x00, 0x05, 0x36


//--------------------- .nv.constant0.triton_     --------------------------
	.section	.nv.constant0.triton_,"a",@progbits
	.sectionflags	@""
	.align	4
.nv.constant0.triton_:
	.zero		372


//--------------------- .text.triton_             --------------------------
	.section	.text.triton_,"ax",@progbits
	.sectionflags	@"SHF_BARRIERS=1"
	.sectioninfo	@"SHI_REGISTERS=20"
	.align	128
        .global         triton_
        .type           triton_,@function
        .size           triton_,(.L_x_1 - triton_)
        .other          triton_,@"STO_CUDA_ENTRY STV_DEFAULT"
triton_:
.text.triton_:
[----:B------:R-:W-:Y:S02]  /*0000*/  IMAD.MOV.U32 R1, RZ, RZ, c[0x0][0x28] ;  /* 0x00000a00ff017624 */ /* 0x000fe400078e00ff */
[----:B------:R-:W0:Y:S01]  /*0010*/  S2R R0, SR_CTAID.X ;  /* 0x0000000000007919 */ /* 0x000e220000002500 */
[----:B------:R-:W-:Y:S01]  /*0020*/  IMAD.MOV.U32 R2, RZ, RZ, 0x2 ;  /* 0x00000002ff027424 */ /* 0x000fe200078e00ff */
[----:B------:R-:W-:Y:S02]  /*0030*/  ULDC.64 UR4, c[0x0][0x118] ;  /* 0x0000460000047ab9 */ /* 0x000fe40000000a00 */
[----:B------:R-:W1:Y:S01]  /*0040*/  S2R R5, SR_TID.X ;  /* 0x0000000000057919 */ /* 0x000e620000002100 */
[----:B0-----:R-:W-:Y:S01]  /*0050*/  IMAD.SHL.U32 R0, R0, 0x400, RZ ;  /* 0x0000040000007824 */ /* 0x001fe200078e00ff */
[----:B-1----:R-:W-:-:S04]  /*0060*/  SHF.L.U32 R3, R5, 0x3, RZ ;  /* 0x0000000305037819 */ /* 0x002fc800000006ff */
[----:B------:R-:W-:-:S05]  /*0070*/  LOP3.LUT R3, R0, 0x3f8, R3, 0xf8, !PT ;  /* 0x000003f800037812 */ /* 0x000fca00078ef803 */
[----:B------:R-:W-:-:S05]  /*0080*/  IMAD.WIDE R2, R3, R2, c[0x0][0x160] ;  /* 0x0000580003027625 */ /* 0x000fca00078e0202 */
[----:B------:R-:W2:Y:S01]  /*0090*/  LDG.E.128 R8, [R2.64] ;  /* 0x0000000402087981 */ /* 0x000ea2000c1e1d00 */
[C---:B------:R-:W-:Y:S01]  /*00a0*/  LOP3.LUT R7, R5.reuse, 0x7f, RZ, 0xc0, !PT ;  /* 0x0000007f05077812 */ /* 0x040fe200078ec0ff */
[----:B------:R-:W-:Y:S01]  /*00b0*/  IMAD.SHL.U32 R5, R5, 0x4, RZ ;  /* 0x0000000405057824 */ /* 0x000fe200078e00ff */
[----:B------:R-:W-:-:S04]  /*00c0*/  HFMA2.MMA R12, -RZ, RZ, 0, 2.384185791015625e-07 ;  /* 0x00000004ff0c7435 */ /* 0x000fc800000001ff */
[----:B------:R-:W-:-:S06]  /*00d0*/  LOP3.LUT R5, R0, 0x1fc, R5, 0xf8, !PT ;  /* 0x000001fc00057812 */ /* 0x000fcc00078ef805 */
[----:B------:R-:W-:Y:S01]  /*00e0*/  IMAD.WIDE R12, R5, R12, c[0x0][0x168] ;  /* 0x00005a00050c7625 */ /* 0x000fe200078e020c */
[----:B--2---:R-:W-:Y:S04]  /*00f0*/  STS.128 [R7.X16], R8 ;  /* 0x0000000807007388 */ /* 0x004fe8000000cc00 */
[----:B------:R-:W-:Y:S06]  /*0100*/  BAR.SYNC.DEFER_BLOCKING 0x0 ;  /* 0x0000000000007b1d */ /* 0x000fec0000010000 */
[----:B------:R-:W0:Y:S04]  /*0110*/  LDS.64 R14, [R7.X8] ;  /* 0x00000000070e7984 */ /* 0x000e280000008a00 */
[----:B------:R-:W1:Y:S01]  /*0120*/  LDS.64 R16, [R7.X8+0x400] ;  /* 0x0004000007107984 */ /* 0x000e620000008a00 */
[C---:B0-----:R-:W-:Y:S01]  /*0130*/  PRMT R5, R14.reuse, 0x7632, R5 ;  /* 0x000076320e057816 */ /* 0x041fe20000000005 */
[----:B------:R-:W-:Y:S01]  /*0140*/  IMAD.U32 R4, R14, 0x10000, RZ ;  /* 0x000100000e047824 */ /* 0x000fe200078e00ff */
[----:B------:R-:W-:-:S02]  /*0150*/  PRMT R0, R15, 0x7632, R0 ;  /* 0x000076320f007816 */ /* 0x000fc40000000000 */
[C---:B-1----:R-:W-:Y:S01]  /*0160*/  PRMT R9, R16.reuse, 0x7632, R9 ;  /* 0x0000763210097816 */ /* 0x042fe20000000009 */
[----:B------:R-:W-:Y:S01]  /*0170*/  IMAD.U32 R8, R16, 0x10000, RZ ;  /* 0x0001000010087824 */ /* 0x000fe200078e00ff */
[----:B------:R-:W-:Y:S01]  /*0180*/  PRMT R11, R17, 0x7632, R11 ;  /* 0x00007632110b7816 */ /* 0x000fe2000000000b */
[----:B------:R-:W-:Y:S01]  /*0190*/  IMAD.U32 R5, R5, 0x10000, RZ ;  /* 0x0001000005057824 */ /* 0x000fe200078e00ff */
[----:B------:R-:W-:Y:S01]  /*01a0*/  SHF.L.U32 R6, R15, 0x10, RZ ;  /* 0x000000100f067819 */ /* 0x000fe200000006ff */
[----:B------:R-:W-:Y:S01]  /*01b0*/  IMAD.U32 R9, R9, 0x10000, RZ ;  /* 0x0001000009097824 */ /* 0x000fe200078e00ff */
[----:B------:R-:W-:Y:S02]  /*01c0*/  SHF.L.U32 R10, R17, 0x10, RZ ;  /* 0x00000010110a7819 */ /* 0x000fe400000006ff */
[----:B------:R-:W-:Y:S02]  /*01d0*/  SHF.L.U32 R7, R0, 0x10, RZ ;  /* 0x0000001000077819 */ /* 0x000fe400000006ff */
[----:B------:R-:W-:-:S03]  /*01e0*/  SHF.L.U32 R11, R11, 0x10, RZ ;  /* 0x000000100b0b7819 */ /* 0x000fc600000006ff */
[----:B------:R-:W-:Y:S04]  /*01f0*/  STG.E.128 [R12.64], R4 ;  /* 0x000000040c007986 */ /* 0x000fe8000c101d04 */
[----:B------:R-:W-:Y:S01]  /*0200*/  STG.E.128 [R12.64+0x800], R8 ;  /* 0x000800080c007986 */ /* 0x000fe2000c101d04 */
[----:B------:R-:W-:Y:S05]  /*0210*/  EXIT ;  /* 0x000000000000794d */ /* 0x000fea0003800000 */
.L_x_0:
[----:B------:R-:W-:-:S00]  /*0220*/  BRA `(.L_x_0) ;  /* 0xfffffff000007947 */ /* 0x000fc0000383ffff */
[----:B------:R-:W-:-:S00]  /*0230*/  NOP ;  /* 0x0000000000007918 */ /* 0x000fc00000000000 */
        /* <DEDUP_REMOVED lines=12> */
.L_x_1:


//--------------------- .nv.shared.triton_        --------------------------
	.section	.nv.shared.triton_,"aw",@nobits
	.sectionflags	@""
	.align	16
